	.headerflags	@"EF_CUDA_TEXMODE_UNIFIED EF_CUDA_64BIT_ADDRESS EF_CUDA_ACCELERATORS EF_CUDA_SM90 EF_CUDA_VIRTUAL_SM(EF_CUDA_SM90)"
	.elftype	@"ET_EXEC"


//--------------------- .nv.info                  --------------------------
	.section	.nv.info,"",@"SHT_CUDA_INFO"
	.align	4


	//----- nvinfo : EIATTR_REGCOUNT
	.align		4
        /*0000*/ 	.byte	0x04, 0x2f
        /*0002*/ 	.short	(.L_3 - .L_2)
	.align		4
.L_2:
        /*0004*/ 	.word	index@(triton_poi_fused__native_batch_norm_legit_no_training_add_clone_27)
        /*0008*/ 	.word	0x00000018


	//----- nvinfo : EIATTR_MIN_STACK_SIZE
	.align		4
.L_3:
        /*000c*/ 	.byte	0x04, 0x12
        /*000e*/ 	.short	(.L_5 - .L_4)
	.align		4
.L_4:
        /*0010*/ 	.word	index@(triton_poi_fused__native_batch_norm_legit_no_training_add_clone_27)
        /*0014*/ 	.word	0x00000000


	//----- nvinfo : EIATTR_FRAME_SIZE
	.align		4
.L_5:
        /*0018*/ 	.byte	0x04, 0x11
        /*001a*/ 	.short	(.L_7 - .L_6)
	.align		4
.L_6:
        /*001c*/ 	.word	index@(triton_poi_fused__native_batch_norm_legit_no_training_add_clone_27)
        /*0020*/ 	.word	0x00000000


	//----- nvinfo : EIATTR_MIN_STACK_SIZE
	.align		4
.L_7:
        /*0024*/ 	.byte	0x04, 0x12
        /*0026*/ 	.short	(.L_9 - .L_8)
	.align		4
.L_8:
        /*0028*/ 	.word	index@(triton_poi_fused__native_batch_norm_legit_no_training_add_clone_27)
        /*002c*/ 	.word	0x00000000
.L_9:


//--------------------- .nv.info.triton_poi_fused__native_batch_norm_legit_no_training_add_clone_27 --------------------------
	.section	.nv.info.triton_poi_fused__native_batch_norm_legit_no_training_add_clone_27,"",@"SHT_CUDA_INFO"
	.sectionflags	@""
	.align	4


	//----- nvinfo : EIATTR_CUDA_API_VERSION
	.align		4
        /*0000*/ 	.byte	0x04, 0x37
        /*0002*/ 	.short	(.L_11 - .L_10)
.L_10:
        /*0004*/ 	.word	0x0000007c


	//----- nvinfo : EIATTR_KPARAM_INFO
	.align		4
.L_11:
        /*0008*/ 	.byte	0x04, 0x17
        /*000a*/ 	.short	(.L_13 - .L_12)
.L_12:
        /*000c*/ 	.word	0x00000000
        /*0010*/ 	.short	0x0007
        /*0012*/ 	.short	0x0038
        /*0014*/ 	.byte	0x00, 0xf0, 0x11, 0x00


	//----- nvinfo : EIATTR_KPARAM_INFO
	.align		4
.L_13:
        /*0018*/ 	.byte	0x04, 0x17
        /*001a*/ 	.short	(.L_15 - .L_14)
.L_14:
        /*001c*/ 	.word	0x00000000
        /*0020*/ 	.short	0x0006
        /*0022*/ 	.short	0x0030
        /*0024*/ 	.byte	0x00, 0xf4, 0x21, 0x00


	//----- nvinfo : EIATTR_KPARAM_INFO
	.align		4
.L_15:
        /*0028*/ 	.byte	0x04, 0x17
        /*002a*/ 	.short	(.L_17 - .L_16)
.L_16:
        /*002c*/ 	.word	0x00000000
        /*0030*/ 	.short	0x0005
        /*0032*/ 	.short	0x0028
        /*0034*/ 	.byte	0x00, 0xf4, 0x21, 0x00


	//----- nvinfo : EIATTR_KPARAM_INFO
	.align		4
.L_17:
        /*0038*/ 	.byte	0x04, 0x17
        /*003a*/ 	.short	(.L_19 - .L_18)
.L_18:
        /*003c*/ 	.word	0x00000000
        /*0040*/ 	.short	0x0004
        /*0042*/ 	.short	0x0020
        /*0044*/ 	.byte	0x00, 0xf4, 0x21, 0x00


	//----- nvinfo : EIATTR_KPARAM_INFO
	.align		4
.L_19:
        /*0048*/ 	.byte	0x04, 0x17
        /*004a*/ 	.short	(.L_21 - .L_20)
.L_20:
        /*004c*/ 	.word	0x00000000
        /*0050*/ 	.short	0x0003
        /*0052*/ 	.short	0x0018
        /*0054*/ 	.byte	0x00, 0xf4, 0x21, 0x00


	//----- nvinfo : EIATTR_KPARAM_INFO
	.align		4
.L_21:
        /*0058*/ 	.byte	0x04, 0x17
        /*005a*/ 	.short	(.L_23 - .L_22)
.L_22:
        /*005c*/ 	.word	0x00000000
        /*0060*/ 	.short	0x0002
        /*0062*/ 	.short	0x0010
        /*0064*/ 	.byte	0x00, 0xf4, 0x21, 0x00


	//----- nvinfo : EIATTR_KPARAM_INFO
	.align		4
.L_23:
        /*0068*/ 	.byte	0x04, 0x17
        /*006a*/ 	.short	(.L_25 - .L_24)
.L_24:
        /*006c*/ 	.word	0x00000000
        /*0070*/ 	.short	0x0001
        /*0072*/ 	.short	0x0008
        /*0074*/ 	.byte	0x00, 0xf4, 0x21, 0x00


	//----- nvinfo : EIATTR_KPARAM_INFO
	.align		4
.L_25:
        /*0078*/ 	.byte	0x04, 0x17
        /*007a*/ 	.short	(.L_27 - .L_26)
.L_26:
        /*007c*/ 	.word	0x00000000
        /*0080*/ 	.short	0x0000
        /*0082*/ 	.short	0x0000
        /*0084*/ 	.byte	0x00, 0xf4, 0x21, 0x00


	//----- nvinfo : EIATTR_SPARSE_MMA_MASK
	.align		4
.L_27:
        /*0088*/ 	.byte	0x03, 0x50
        /*008a*/ 	.short	0x0000


	//----- nvinfo : EIATTR_MAXREG_COUNT
	.align		4
        /*008c*/ 	.byte	0x03, 0x1b
        /*008e*/ 	.short	0x00ff


	//----- nvinfo : EIATTR_EXIT_INSTR_OFFSETS
	.align		4
        /*0090*/ 	.byte	0x04, 0x1c
        /*0092*/ 	.short	(.L_29 - .L_28)


	//   ....[0]....
.L_28:
        /*0094*/ 	.word	0x000003b0


	//   ....[1]....
        /*0098*/ 	.word	0x000003d0


	//----- nvinfo : EIATTR_REQNTID
	.align		4
.L_29:
        /*009c*/ 	.byte	0x04, 0x10
        /*009e*/ 	.short	(.L_31 - .L_30)
.L_30:
        /*00a0*/ 	.word	0x00000080
        /*00a4*/ 	.word	0x00000001
        /*00a8*/ 	.word	0x00000001


	//----- nvinfo : EIATTR_CBANK_PARAM_SIZE
	.align		4
.L_31:
        /*00ac*/ 	.byte	0x03, 0x19
        /*00ae*/ 	.short	0x003c


	//----- nvinfo : EIATTR_PARAM_CBANK
	.align		4
        /*00b0*/ 	.byte	0x04, 0x0a
        /*00b2*/ 	.short	(.L_33 - .L_32)
	.align		4
.L_32:
        /*00b4*/ 	.word	index@(.nv.constant0.triton_poi_fused__native_batch_norm_legit_no_training_add_clone_27)
        /*00b8*/ 	.short	0x0210
        /*00ba*/ 	.short	0x003c


	//----- nvinfo : EIATTR_SW_WAR
	.align		4
.L_33:
        /*00bc*/ 	.byte	0x04, 0x36
        /*00be*/ 	.short	(.L_35 - .L_34)
.L_34:
        /*00c0*/ 	.word	0x00000008
.L_35:


//--------------------- .nv.callgraph             --------------------------
	.section	.nv.callgraph,"",@"SHT_CUDA_CALLGRAPH"
	.align	4
	.sectionentsize	8
	.align		4
        /*0000*/ 	.word	0x00000000
	.align		4
        /*0004*/ 	.word	0xffffffff
	.align		4
        /*0008*/ 	.word	0x00000000
	.align		4
        /*000c*/ 	.word	0xfffffffe
	.align		4
        /*0010*/ 	.word	0x00000000
	.align		4
        /*0014*/ 	.word	0xfffffffd
	.align		4
        /*0018*/ 	.word	0x00000000
	.align		4
        /*001c*/ 	.word	0xfffffffc


//--------------------- .nv.constant4             --------------------------
	.section	.nv.constant4,"a",@progbits
	.align	8
	.align		8
.nv.constant4:
        /*0000*/ 	.dword	_$_str
	.align		8
        /*0008*/ 	.dword	_$_str_$_2


//--------------------- .text.triton_poi_fused__native_batch_norm_legit_no_training_add_clone_27 --------------------------
	.section	.text.triton_poi_fused__native_batch_norm_legit_no_training_add_clone_27,"ax",@progbits
	.align	128
        .global         triton_poi_fused__native_batch_norm_legit_no_training_add_clone_27
        .type           triton_poi_fused__native_batch_norm_legit_no_training_add_clone_27,@function
        .size           triton_poi_fused__native_batch_norm_legit_no_training_add_clone_27,(.L_x_1 - triton_poi_fused__native_batch_norm_legit_no_training_add_clone_27)
        .other          triton_poi_fused__native_batch_norm_legit_no_training_add_clone_27,@"STO_CUDA_ENTRY STV_DEFAULT"
triton_poi_fused__native_batch_norm_legit_no_training_add_clone_27:
.text.triton_poi_fused__native_batch_norm_legit_no_training_add_clone_27:
[----:B------:R-:W0:Y:S01]  /*0000*/  LDC R1, c[0x0][0x28] ;  /* 0x00000a00ff017b82 */ /* 0x000e220000000800 */
[----:B------:R-:W1:Y:S07]  /*0010*/  S2R R0, SR_TID.X ;  /* 0x0000000000007919 */ /* 0x000e6e0000002100 */
[----:B------:R-:W2:Y:S01]  /*0020*/  LDC.64 R14, c[0x0][0x228] ;  /* 0x00008a00ff0e7b82 */ /* 0x000ea20000000a00 */
[----:B------:R-:W-:Y:S01]  /*0030*/  HFMA2.MMA R4, -RZ, RZ, 0, 0 ;  /* 0x00000000ff047435 */ /* 0x000fe200000001ff */
[----:B------:R-:W-:Y:S01]  /*0040*/  ULDC.64 UR4, c[0x0][0x208] ;  /* 0x0000820000047ab9 */ /* 0x000fe20000000a00 */
[----:B------:R-:W3:Y:S05]  /*0050*/  S2R R3, SR_CTAID.X ;  /* 0x0000000000037919 */ /* 0x000eea0000002500 */
[----:B------:R-:W4:Y:S08]  /*0060*/  LDC.64 R12, c[0x0][0x218] ;  /* 0x00008600ff0c7b82 */ /* 0x000f300000000a00 */
[----:B------:R-:W5:Y:S08]  /*0070*/  LDC.64 R10, c[0x0][0x220] ;  /* 0x00008800ff0a7b82 */ /* 0x000f700000000a00 */
[----:B------:R-:W5:Y:S01]  /*0080*/  LDC.64 R8, c[0x0][0x230] ;  /* 0x00008c00ff087b82 */ /* 0x000f620000000a00 */
[----:B-1----:R-:W-:-:S07]  /*0090*/  LOP3.LUT R0, R0, 0x7f, RZ, 0xc0, !PT ;  /* 0x0000007f00007812 */ /* 0x002fce00078ec0ff */
[----:B------:R-:W1:Y:S01]  /*00a0*/  LDC.64 R6, c[0x0][0x238] ;  /* 0x00008e00ff067b82 */ /* 0x000e620000000a00 */
[----:B---3--:R-:W-:-:S04]  /*00b0*/  LEA R0, R3, R0, 0x7 ;  /* 0x0000000003007211 */ /* 0x008fc800078e38ff */
[C---:B------:R-:W-:Y:S01]  /*00c0*/  ISETP.GE.AND P2, PT, R0.reuse, 0x1600, PT ;  /* 0x000016000000780c */ /* 0x040fe20003f46270 */
[----:B------:R-:W-:Y:S02]  /*00d0*/  IMAD.HI R16, R0, 0x2e8ba2e9, RZ ;  /* 0x2e8ba2e900107827 */ /* 0x000fe400078e02ff */
[----:B------:R-:W3:Y:S03]  /*00e0*/  LDC.64 R2, c[0x0][0x210] ;  /* 0x00008400ff027b82 */ /* 0x000ee60000000a00 */
[----:B------:R-:W-:-:S04]  /*00f0*/  SHF.R.U32.HI R17, RZ, 0x1f, R16 ;  /* 0x0000001fff117819 */ /* 0x000fc80000011610 */
[----:B------:R-:W-:-:S05]  /*0100*/  LEA.HI.SX32 R5, R16, R17, 0x1e ;  /* 0x0000001110057211 */ /* 0x000fca00078ff2ff */
[----:B------:R-:W-:-:S04]  /*0110*/  IMAD R5, R5, -0x16, R0 ;  /* 0xffffffea05057824 */ /* 0x000fc800078e0200 */
[----:B--2---:R-:W-:-:S05]  /*0120*/  IMAD.WIDE R14, R5, 0x4, R14 ;  /* 0x00000004050e7825 */ /* 0x004fca00078e020e */
[----:B------:R2:W3:Y:S01]  /*0130*/  @!P2 LDG.E.EL R4, desc[UR4][R14.64] ;  /* 0x000000040e04a981 */ /* 0x0004e2000c2e1900 */
[-C--:B------:R-:W-:Y:S01]  /*0140*/  LEA.HI.SX32 R19, R16, R17.reuse, 0x1b ;  /* 0x0000001110137211 */ /* 0x080fe200078fdaff */
[----:B----4-:R-:W-:Y:S01]  /*0150*/  IMAD.WIDE R12, R0, 0x4, R12 ;  /* 0x00000004000c7825 */ /* 0x010fe200078e020c */
[----:B------:R-:W-:Y:S02]  /*0160*/  LEA.HI.SX32 R16, R16, R17, 0x18 ;  /* 0x0000001110107211 */ /* 0x000fe400078fc2ff */
[C---:B------:R-:W-:Y:S01]  /*0170*/  LEA.HI R18, R19.reuse, R19, RZ, 0x3 ;  /* 0x0000001313127211 */ /* 0x040fe200078f18ff */
[----:B------:R-:W-:-:S03]  /*0180*/  IMAD R17, R19, -0xb0, R0 ;  /* 0xffffff5013117824 */ /* 0x000fc600078e0200 */
[----:B------:R-:W-:Y:S01]  /*0190*/  LOP3.LUT R18, R18, 0xfffffff8, RZ, 0xc0, !PT ;  /* 0xfffffff812127812 */ /* 0x000fe200078ec0ff */
[----:B------:R-:W-:Y:S01]  /*01a0*/  IMAD R16, R16, 0x6f6, R17 ;  /* 0x000006f610107824 */ /* 0x000fe200078e0211 */
[----:B--2---:R-:W-:Y:S02]  /*01b0*/  CS2R R14, SRZ ;  /* 0x00000000000e7805 */ /* 0x004fe4000001ff00 */
[----:B------:R-:W-:Y:S02]  /*01c0*/  IADD3 R18, R19, -R18, RZ ;  /* 0x8000001213127210 */ /* 0x000fe40007ffe0ff */
[----:B------:R-:W-:Y:S01]  /*01d0*/  IADD3 R19, R16, 0xdc, RZ ;  /* 0x000000dc10137810 */ /* 0x000fe20007ffe0ff */
[C---:B-----5:R-:W-:Y:S01]  /*01e0*/  IMAD.WIDE R16, R5.reuse, 0x4, R10 ;  /* 0x0000000405107825 */ /* 0x060fe200078e020a */
[----:B------:R-:W2:Y:S01]  /*01f0*/  @!P2 LDG.E R14, desc[UR4][R12.64] ;  /* 0x000000040c0ea981 */ /* 0x000ea2000c1e1900 */
[----:B------:R-:W-:Y:S02]  /*0200*/  CS2R R10, SRZ ;  /* 0x00000000000a7805 */ /* 0x000fe4000001ff00 */
[----:B------:R-:W-:Y:S01]  /*0210*/  MOV R21, RZ ;  /* 0x000000ff00157202 */ /* 0x000fe20000000f00 */
[----:B------:R-:W-:Y:S01]  /*0220*/  IMAD R19, R18, 0xc6, R19 ;  /* 0x000000c612137824 */ /* 0x000fe200078e0213 */
[----:B------:R-:W2:Y:S01]  /*0230*/  @!P2 LDG.E.EL R15, desc[UR4][R16.64] ;  /* 0x00000004100fa981 */ /* 0x000ea2000c2e1900 */
[----:B0-----:R-:W-:-:S04]  /*0240*/  IMAD.WIDE R8, R5, 0x4, R8 ;  /* 0x0000000405087825 */ /* 0x001fc800078e0208 */
[----:B-1----:R-:W-:Y:S01]  /*0250*/  IMAD.WIDE R6, R5, 0x4, R6 ;  /* 0x0000000405067825 */ /* 0x002fe200078e0206 */
[----:B------:R0:W4:Y:S03]  /*0260*/  @!P2 LDG.E.EL R10, desc[UR4][R8.64] ;  /* 0x00000004080aa981 */ /* 0x000126000c2e1900 */
[----:B---3--:R-:W-:Y:S01]  /*0270*/  IMAD.WIDE R2, R19, 0x4, R2 ;  /* 0x0000000413027825 */ /* 0x008fe200078e0202 */
[----:B------:R1:W4:Y:S04]  /*0280*/  @!P2 LDG.E.EL R21, desc[UR4][R6.64] ;  /* 0x000000040615a981 */ /* 0x000328000c2e1900 */
[----:B------:R3:W5:Y:S01]  /*0290*/  @!P2 LDG.E R11, desc[UR4][R2.64] ;  /* 0x00000004020ba981 */ /* 0x000762000c1e1900 */
[----:B0-----:R-:W-:Y:S01]  /*02a0*/  HFMA2.MMA R8, -RZ, RZ, 1.625, 0 ;  /* 0x3e800000ff087435 */ /* 0x001fe200000001ff */
[----:B------:R-:W-:-:S02]  /*02b0*/  FADD R12, R4, 0.0010000000474974513054 ;  /* 0x3a83126f040c7421 */ /* 0x000fc40000000000 */
[----:B------:R-:W0:Y:S02]  /*02c0*/  LDC.64 R4, c[0x0][0x240] ;  /* 0x00009000ff047b82 */ /* 0x000e240000000a00 */
[----:B------:R-:W1:Y:S02]  /*02d0*/  MUFU.SQRT R13, R12 ;  /* 0x0000000c000d7308 */ /* 0x000e640000002000 */
[C---:B-1----:R-:W-:Y:S02]  /*02e0*/  FSETP.GT.AND P0, PT, R13.reuse, 8.50705917302346158658e+37, PT ;  /* 0x7e8000000d00780b */ /* 0x042fe40003f04000 */
[----:B------:R-:W-:-:S11]  /*02f0*/  FSETP.GEU.AND P1, PT, R13, 1.175494350822287508e-38, PT ;  /* 0x008000000d00780b */ /* 0x000fd60003f2e000 */
[----:B------:R-:W-:-:S04]  /*0300*/  @P0 FMUL R13, R13, 0.25 ;  /* 0x3e8000000d0d0820 */ /* 0x000fc80000400000 */
[----:B------:R-:W-:-:S06]  /*0310*/  @!P1 FMUL R13, R13, 16777216 ;  /* 0x4b8000000d0d9820 */ /* 0x000fcc0000400000 */
[----:B------:R-:W3:Y:S01]  /*0320*/  MUFU.RCP R13, R13 ;  /* 0x0000000d000d7308 */ /* 0x000ee20000001000 */
[----:B------:R-:W-:Y:S01]  /*0330*/  FSEL R6, R8, 1, P0 ;  /* 0x3f80000008067808 */ /* 0x000fe20000000000 */
[----:B--2---:R-:W-:-:S04]  /*0340*/  FADD R14, -R15, R14 ;  /* 0x0000000e0f0e7221 */ /* 0x004fc80000000100 */
[----:B------:R-:W-:-:S04]  /*0350*/  @!P1 FMUL R6, R6, 16777216 ;  /* 0x4b80000006069820 */ /* 0x000fc80000400000 */
[----:B---3--:R-:W-:-:S04]  /*0360*/  FMUL R3, R13, R6 ;  /* 0x000000060d037220 */ /* 0x008fc80000400000 */
[----:B------:R-:W-:-:S04]  /*0370*/  FMUL R14, R14, R3 ;  /* 0x000000030e0e7220 */ /* 0x000fc80000400000 */
[----:B----4-:R-:W-:Y:S01]  /*0380*/  FFMA R10, R14, R10, R21 ;  /* 0x0000000a0e0a7223 */ /* 0x010fe20000000015 */
[----:B0-----:R-:W-:-:S04]  /*0390*/  IMAD.WIDE R2, R0, 0x4, R4 ;  /* 0x0000000400027825 */ /* 0x001fc800078e0204 */
[----:B-----5:R-:W-:Y:S01]  /*03a0*/  FADD R11, R10, R11 ;  /* 0x0000000b0a0b7221 */ /* 0x020fe20000000000 */
[----:B------:R-:W-:Y:S06]  /*03b0*/  @P2 EXIT ;  /* 0x000000000000294d */ /* 0x000fec0003800000 */
[----:B------:R-:W-:Y:S01]  /*03c0*/  STG.E desc[UR4][R2.64], R11 ;  /* 0x0000000b02007986 */ /* 0x000fe2000c101904 */
[----:B------:R-:W-:Y:S05]  /*03d0*/  EXIT ;  /* 0x000000000000794d */ /* 0x000fea0003800000 */
.L_x_0:
[----:B------:R-:W-:-:S00]  /*03e0*/  BRA `(.L_x_0) ;  /* 0xfffffffc00fc7947 */ /* 0x000fc0000383ffff */
[----:B------:R-:W-:-:S00]  /*03f0*/  NOP ;  /* 0x0000000000007918 */ /* 0x000fc00000000000 */
        /* <DEDUP_REMOVED lines=8> */
.L_x_1:


//--------------------- .nv.global.init           --------------------------
	.section	.nv.global.init,"aw",@progbits
.nv.global.init:
	.type		_$_str,@object
	.size		_$_str,(_$_str_$_2 - _$_str)
_$_str:
        /*0000*/ 	.byte	0x5f, 0x5f, 0x43, 0x55, 0x44, 0x41, 0x5f, 0x46, 0x54, 0x5a, 0x00
	.type		_$_str_$_2,@object
	.size		_$_str_$_2,(.L_1 - _$_str_$_2)
_$_str_$_2:
        /*000b*/ 	.byte	0x5f, 0x5f, 0x43, 0x55, 0x44, 0x41, 0x5f, 0x50, 0x52, 0x45, 0x43, 0x5f, 0x53, 0x51, 0x52, 0x54
        /*001b*/ 	.byte	0x00
.L_1:


//--------------------- .nv.constant0.triton_poi_fused__native_batch_norm_legit_no_training_add_clone_27 --------------------------
	.section	.nv.constant0.triton_poi_fused__native_batch_norm_legit_no_training_add_clone_27,"a",@progbits
	.sectionflags	@""
	.align	4
.nv.constant0.triton_poi_fused__native_batch_norm_legit_no_training_add_clone_27:
	.zero		588
